//
// Generated by NVIDIA NVVM Compiler
//
// Compiler Build ID: CL-36424714
// Cuda compilation tools, release 13.0, V13.0.88
// Based on NVVM 20.0.0
//

.version 9.0
.target sm_100
.address_size 64

	// .globl	_Z11MatMulTiledPKfS0_Pfiii
.extern .shared .align 16 .b8 sharedMem[];

.visible .entry _Z11MatMulTiledPKfS0_Pfiii(
	.param .u64 .ptr .align 1 _Z11MatMulTiledPKfS0_Pfiii_param_0,
	.param .u64 .ptr .align 1 _Z11MatMulTiledPKfS0_Pfiii_param_1,
	.param .u64 .ptr .align 1 _Z11MatMulTiledPKfS0_Pfiii_param_2,
	.param .u32 _Z11MatMulTiledPKfS0_Pfiii_param_3,
	.param .u32 _Z11MatMulTiledPKfS0_Pfiii_param_4,
	.param .u32 _Z11MatMulTiledPKfS0_Pfiii_param_5
)
{
	.reg .pred 	%p<12>;
	.reg .b32 	%r<45>;
	.reg .b32 	%f<63>;
	.reg .b64 	%rd<13>;

	ld.param.u64 	%rd4, [_Z11MatMulTiledPKfS0_Pfiii_param_0];
	ld.param.u64 	%rd5, [_Z11MatMulTiledPKfS0_Pfiii_param_1];
	ld.param.u64 	%rd6, [_Z11MatMulTiledPKfS0_Pfiii_param_2];
	ld.param.u32 	%r23, [_Z11MatMulTiledPKfS0_Pfiii_param_3];
	ld.param.u32 	%r24, [_Z11MatMulTiledPKfS0_Pfiii_param_4];
	ld.param.u32 	%r25, [_Z11MatMulTiledPKfS0_Pfiii_param_5];
	mov.u32 	%r26, %ctaid.y;
	shl.b32 	%r27, %r26, 4;
	mov.u32 	%r42, %tid.y;
	add.s32 	%r2, %r27, %r42;
	mov.u32 	%r28, %ctaid.x;
	shl.b32 	%r3, %r28, 4;
	mov.u32 	%r40, %tid.x;
	add.s32 	%r5, %r3, %r40;
	setp.lt.s32 	%p1, %r25, 1;
	mov.f32 	%f62, 0f00000000;
	@%p1 bra 	$L__BB0_7;
	add.s32 	%r29, %r25, 15;
	shr.u32 	%r30, %r29, 4;
	shl.b32 	%r31, %r42, 4;
	add.s32 	%r32, %r31, %r40;
	shl.b32 	%r33, %r32, 2;
	mov.u32 	%r34, sharedMem;
	add.s32 	%r6, %r34, %r33;
	shl.b32 	%r35, %r42, 6;
	add.s32 	%r7, %r34, %r35;
	shl.b32 	%r36, %r40, 2;
	add.s32 	%r37, %r34, %r36;
	add.s32 	%r8, %r37, 1024;
	neg.s32 	%r44, %r30;
	mad.lo.s32 	%r38, %r42, %r24, %r40;
	add.s32 	%r43, %r38, %r3;
	shl.b32 	%r11, %r24, 4;
	mad.lo.s32 	%r41, %r25, %r2, %r40;
	cvta.to.global.u64 	%rd1, %rd4;
	cvta.to.global.u64 	%rd2, %rd5;
	mov.f32 	%f62, 0f00000000;
$L__BB0_2:
	setp.ge.s32 	%p2, %r2, %r23;
	mul.wide.s32 	%rd7, %r41, 4;
	add.s64 	%rd3, %rd1, %rd7;
	setp.ge.s32 	%p3, %r40, %r25;
	mov.f32 	%f60, 0f00000000;
	or.pred  	%p4, %p2, %p3;
	@%p4 bra 	$L__BB0_4;
	ld.global.f32 	%f60, [%rd3];
$L__BB0_4:
	setp.ge.s32 	%p5, %r5, %r24;
	st.shared.f32 	[%r6], %f60;
	setp.ge.s32 	%p6, %r42, %r25;
	mov.f32 	%f61, 0f00000000;
	or.pred  	%p7, %p5, %p6;
	@%p7 bra 	$L__BB0_6;
	mul.wide.s32 	%rd8, %r43, 4;
	add.s64 	%rd9, %rd2, %rd8;
	ld.global.f32 	%f61, [%rd9];
$L__BB0_6:
	st.shared.f32 	[%r6+1024], %f61;
	bar.sync 	0;
	ld.shared.v4.f32 	{%f12, %f13, %f14, %f15}, [%r7];
	ld.shared.f32 	%f16, [%r8];
	fma.rn.f32 	%f17, %f12, %f16, %f62;
	ld.shared.f32 	%f18, [%r8+64];
	fma.rn.f32 	%f19, %f13, %f18, %f17;
	ld.shared.f32 	%f20, [%r8+128];
	fma.rn.f32 	%f21, %f14, %f20, %f19;
	ld.shared.f32 	%f22, [%r8+192];
	fma.rn.f32 	%f23, %f15, %f22, %f21;
	ld.shared.v4.f32 	{%f24, %f25, %f26, %f27}, [%r7+16];
	ld.shared.f32 	%f28, [%r8+256];
	fma.rn.f32 	%f29, %f24, %f28, %f23;
	ld.shared.f32 	%f30, [%r8+320];
	fma.rn.f32 	%f31, %f25, %f30, %f29;
	ld.shared.f32 	%f32, [%r8+384];
	fma.rn.f32 	%f33, %f26, %f32, %f31;
	ld.shared.f32 	%f34, [%r8+448];
	fma.rn.f32 	%f35, %f27, %f34, %f33;
	ld.shared.v4.f32 	{%f36, %f37, %f38, %f39}, [%r7+32];
	ld.shared.f32 	%f40, [%r8+512];
	fma.rn.f32 	%f41, %f36, %f40, %f35;
	ld.shared.f32 	%f42, [%r8+576];
	fma.rn.f32 	%f43, %f37, %f42, %f41;
	ld.shared.f32 	%f44, [%r8+640];
	fma.rn.f32 	%f45, %f38, %f44, %f43;
	ld.shared.f32 	%f46, [%r8+704];
	fma.rn.f32 	%f47, %f39, %f46, %f45;
	ld.shared.v4.f32 	{%f48, %f49, %f50, %f51}, [%r7+48];
	ld.shared.f32 	%f52, [%r8+768];
	fma.rn.f32 	%f53, %f48, %f52, %f47;
	ld.shared.f32 	%f54, [%r8+832];
	fma.rn.f32 	%f55, %f49, %f54, %f53;
	ld.shared.f32 	%f56, [%r8+896];
	fma.rn.f32 	%f57, %f50, %f56, %f55;
	ld.shared.f32 	%f58, [%r8+960];
	fma.rn.f32 	%f62, %f51, %f58, %f57;
	bar.sync 	0;
	add.s32 	%r44, %r44, 1;
	setp.ne.s32 	%p8, %r44, 0;
	add.s32 	%r43, %r43, %r11;
	add.s32 	%r42, %r42, 16;
	add.s32 	%r41, %r41, 16;
	add.s32 	%r40, %r40, 16;
	@%p8 bra 	$L__BB0_2;
$L__BB0_7:
	setp.ge.s32 	%p9, %r2, %r23;
	setp.ge.s32 	%p10, %r5, %r24;
	or.pred  	%p11, %p9, %p10;
	@%p11 bra 	$L__BB0_9;
	mad.lo.s32 	%r39, %r24, %r2, %r5;
	cvta.to.global.u64 	%rd10, %rd6;
	mul.wide.s32 	%rd11, %r39, 4;
	add.s64 	%rd12, %rd10, %rd11;
	st.global.f32 	[%rd12], %f62;
$L__BB0_9:
	ret;

}


// ===== COMPILED SASS (sm_100) =====

	.target	sm_100

	.elftype	@"ET_EXEC"


//--------------------- .note.nv.tkinfo           --------------------------
	.section	.note.nv.tkinfo,"",@"SHT_NOTE"
	.sectionflags	@"SHF_NOTE_NV_TKINFO"
	.tkinfo
        /*0018*/ 	.word	0x00000002
        /*0030*/ 	.string	""
        /*0030*/ 	.string	"ptxas"
        /*0030*/ 	.string	"Cuda compilation tools, release 13.0, V13.0.88"
        /*0030*/ 	.string	"Build cuda_13.0.r13.0/compiler.36424714_0"
        /*0030*/ 	.string	"-arch sm_100 -m 64 "



//--------------------- .note.nv.cuinfo           --------------------------
	.section	.note.nv.cuinfo,"",@"SHT_NOTE"
	.sectionflags	@"SHF_NOTE_NV_CUINFO"
        /*0018*/ 	.short	0x0002
        /*001a*/ 	.short	0x0064
        /*001c*/ 	.short	0x0082
	.zero		2


//--------------------- .nv.info                  --------------------------
	.section	.nv.info,"",@"SHT_CUDA_INFO"
	.align	4


	//----- nvinfo : EIATTR_REGCOUNT
	.align		4
        /*0000*/ 	.byte	0x04, 0x2f
        /*0002*/ 	.short	(.L_1 - .L_0)
	.align		4
.L_0:
        /*0004*/ 	.word	index@(_Z11MatMulTiledPKfS0_Pfiii)
        /*0008*/ 	.word	0x00000020


	//----- nvinfo : EIATTR_FRAME_SIZE
	.align		4
.L_1:
        /*000c*/ 	.byte	0x04, 0x11
        /*000e*/ 	.short	(.L_3 - .L_2)
	.align		4
.L_2:
        /*0010*/ 	.word	index@(_Z11MatMulTiledPKfS0_Pfiii)
        /*0014*/ 	.word	0x00000000


	//----- nvinfo : EIATTR_MIN_STACK_SIZE
	.align		4
.L_3:
        /*0018*/ 	.byte	0x04, 0x12
        /*001a*/ 	.short	(.L_5 - .L_4)
	.align		4
.L_4:
        /*001c*/ 	.word	index@(_Z11MatMulTiledPKfS0_Pfiii)
        /*0020*/ 	.word	0x00000000
.L_5:


//--------------------- .nv.compat                --------------------------
	.section	.nv.compat,"",@"SHT_CUDA_COMPAT_INFO"
	.align	4
        /*0000*/ 	.byte	0x02, 0x09, 0x00, 0x00, 0x02, 0x02, 0x01, 0x00, 0x02, 0x05, 0x05, 0x00, 0x03, 0x07, 0x01, 0x01
        /*0010*/ 	.byte	0x02, 0x03, 0x00, 0x00, 0x02, 0x06, 0x01, 0x00, 0x04, 0x0b, 0x08, 0x00, 0x09, 0x00, 0x00, 0x00
        /*0020*/ 	.byte	0x00, 0x00, 0x00, 0x00


//--------------------- .nv.info._Z11MatMulTiledPKfS0_Pfiii --------------------------
	.section	.nv.info._Z11MatMulTiledPKfS0_Pfiii,"",@"SHT_CUDA_INFO"
	.sectionflags	@""
	.align	4


	//----- nvinfo : EIATTR_CUDA_API_VERSION
	.align		4
        /*0000*/ 	.byte	0x04, 0x37
        /*0002*/ 	.short	(.L_7 - .L_6)
.L_6:
        /*0004*/ 	.word	0x00000082


	//----- nvinfo : EIATTR_KPARAM_INFO
	.align		4
.L_7:
        /*0008*/ 	.byte	0x04, 0x17
        /*000a*/ 	.short	(.L_9 - .L_8)
.L_8:
        /*000c*/ 	.word	0x00000000
        /*0010*/ 	.short	0x0005
        /*0012*/ 	.short	0x0020
        /*0014*/ 	.byte	0x00, 0xf0, 0x11, 0x00


	//----- nvinfo : EIATTR_KPARAM_INFO
	.align		4
.L_9:
        /*0018*/ 	.byte	0x04, 0x17
        /*001a*/ 	.short	(.L_11 - .L_10)
.L_10:
        /*001c*/ 	.word	0x00000000
        /*0020*/ 	.short	0x0004
        /*0022*/ 	.short	0x001c
        /*0024*/ 	.byte	0x00, 0xf0, 0x11, 0x00


	//----- nvinfo : EIATTR_KPARAM_INFO
	.align		4
.L_11:
        /*0028*/ 	.byte	0x04, 0x17
        /*002a*/ 	.short	(.L_13 - .L_12)
.L_12:
        /*002c*/ 	.word	0x00000000
        /*0030*/ 	.short	0x0003
        /*0032*/ 	.short	0x0018
        /*0034*/ 	.byte	0x00, 0xf0, 0x11, 0x00


	//----- nvinfo : EIATTR_KPARAM_INFO
	.align		4
.L_13:
        /*0038*/ 	.byte	0x04, 0x17
        /*003a*/ 	.short	(.L_15 - .L_14)
.L_14:
        /*003c*/ 	.word	0x00000000
        /*0040*/ 	.short	0x0002
        /*0042*/ 	.short	0x0010
        /*0044*/ 	.byte	0x00, 0xf5, 0x21, 0x00


	//----- nvinfo : EIATTR_KPARAM_INFO
	.align		4
.L_15:
        /*0048*/ 	.byte	0x04, 0x17
        /*004a*/ 	.short	(.L_17 - .L_16)
.L_16:
        /*004c*/ 	.word	0x00000000
        /*0050*/ 	.short	0x0001
        /*0052*/ 	.short	0x0008
        /*0054*/ 	.byte	0x00, 0xf5, 0x21, 0x00


	//----- nvinfo : EIATTR_KPARAM_INFO
	.align		4
.L_17:
        /*0058*/ 	.byte	0x04, 0x17
        /*005a*/ 	.short	(.L_19 - .L_18)
.L_18:
        /*005c*/ 	.word	0x00000000
        /*0060*/ 	.short	0x0000
        /*0062*/ 	.short	0x0000
        /*0064*/ 	.byte	0x00, 0xf5, 0x21, 0x00


	//----- nvinfo : EIATTR_SPARSE_MMA_MASK
	.align		4
.L_19:
        /*0068*/ 	.byte	0x03, 0x50
        /*006a*/ 	.short	0x0000


	//----- nvinfo : EIATTR_MAXREG_COUNT
	.align		4
        /*006c*/ 	.byte	0x03, 0x1b
        /*006e*/ 	.short	0x00ff


	//----- nvinfo : EIATTR_NUM_BARRIERS
	.align		4
        /*0070*/ 	.byte	0x02, 0x4c
        /*0072*/ 	.byte	0x01
	.zero		1


	//----- nvinfo : EIATTR_MERCURY_ISA_VERSION
	.align		4
        /*0074*/ 	.byte	0x03, 0x5f
        /*0076*/ 	.short	0x0101


	//----- nvinfo : EIATTR_VRC_CTA_INIT_COUNT
	.align		4
        /*0078*/ 	.byte	0x02, 0x4a
	.zero		1
	.zero		1


	//----- nvinfo : EIATTR_EXIT_INSTR_OFFSETS
	.align		4
        /*007c*/ 	.byte	0x04, 0x1c
        /*007e*/ 	.short	(.L_21 - .L_20)


	//   ....[0]....
.L_20:
        /*0080*/ 	.word	0x000005c0


	//   ....[1]....
        /*0084*/ 	.word	0x00000610


	//----- nvinfo : EIATTR_CBANK_PARAM_SIZE
	.align		4
.L_21:
        /*0088*/ 	.byte	0x03, 0x19
        /*008a*/ 	.short	0x0024


	//----- nvinfo : EIATTR_PARAM_CBANK
	.align		4
        /*008c*/ 	.byte	0x04, 0x0a
        /*008e*/ 	.short	(.L_23 - .L_22)
	.align		4
.L_22:
        /*0090*/ 	.word	index@(.nv.constant0._Z11MatMulTiledPKfS0_Pfiii)
        /*0094*/ 	.short	0x0380
        /*0096*/ 	.short	0x0024


	//----- nvinfo : EIATTR_SW_WAR
	.align		4
.L_23:
        /*0098*/ 	.byte	0x04, 0x36
        /*009a*/ 	.short	(.L_25 - .L_24)
.L_24:
        /*009c*/ 	.word	0x00000008
.L_25:


//--------------------- .nv.callgraph             --------------------------
	.section	.nv.callgraph,"",@"SHT_CUDA_CALLGRAPH"
	.align	4
	.sectionentsize	8
	.align		4
        /*0000*/ 	.word	0x00000000
	.align		4
        /*0004*/ 	.word	0xffffffff
	.align		4
        /*0008*/ 	.word	0x00000000
	.align		4
        /*000c*/ 	.word	0xfffffffe
	.align		4
        /*0010*/ 	.word	0x00000000
	.align		4
        /*0014*/ 	.word	0xfffffffd
	.align		4
        /*0018*/ 	.word	0x00000000
	.align		4
        /*001c*/ 	.word	0xfffffffc


//--------------------- .text._Z11MatMulTiledPKfS0_Pfiii --------------------------
	.section	.text._Z11MatMulTiledPKfS0_Pfiii,"ax",@progbits
	.align	128
        .global         _Z11MatMulTiledPKfS0_Pfiii
        .type           _Z11MatMulTiledPKfS0_Pfiii,@function
        .size           _Z11MatMulTiledPKfS0_Pfiii,(.L_x_3 - _Z11MatMulTiledPKfS0_Pfiii)
        .other          _Z11MatMulTiledPKfS0_Pfiii,@"STO_CUDA_ENTRY STV_DEFAULT"
_Z11MatMulTiledPKfS0_Pfiii:
.text._Z11MatMulTiledPKfS0_Pfiii:
[----:B------:R-:W-:Y:S01]  /*0000*/  LDC R1, c[0x0][0x37c] ;  /* 0x0000df00ff017b82 */ /* 0x000fe20000000800 */
[----:B------:R-:W0:Y:S01]  /*0010*/  S2R R12, SR_CTAID.Y ;  /* 0x00000000000c7919 */ /* 0x000e220000002600 */
[----:B------:R-:W1:Y:S01]  /*0020*/  LDCU UR7, c[0x0][0x3a0] ;  /* 0x00007400ff0777ac */ /* 0x000e620008000800 */
[----:B------:R-:W-:Y:S01]  /*0030*/  HFMA2 R23, -RZ, RZ, 0, 0 ;  /* 0x00000000ff177431 */ /* 0x000fe200000001ff */
[----:B------:R-:W0:Y:S01]  /*0040*/  S2R R0, SR_TID.Y ;  /* 0x0000000000007919 */ /* 0x000e220000002200 */
[----:B------:R-:W2:Y:S01]  /*0050*/  LDCU.64 UR8, c[0x0][0x358] ;  /* 0x00006b00ff0877ac */ /* 0x000ea20008000a00 */
[----:B------:R-:W3:Y:S01]  /*0060*/  S2R R5, SR_CTAID.X ;  /* 0x0000000000057919 */ /* 0x000ee20000002500 */
[----:B------:R-:W3:Y:S01]  /*0070*/  S2R R19, SR_TID.X ;  /* 0x0000000000137919 */ /* 0x000ee20000002100 */
[----:B-1----:R-:W-:Y:S01]  /*0080*/  UISETP.GE.AND UP0, UPT, UR7, 0x1, UPT ;  /* 0x000000010700788c */ /* 0x002fe2000bf06270 */
[----:B0-----:R-:W-:Y:S02]  /*0090*/  LEA R12, R12, R0, 0x4 ;  /* 0x000000000c0c7211 */ /* 0x001fe400078e20ff */
[----:B---3--:R-:W-:-:S06]  /*00a0*/  LEA R13, R5, R19, 0x4 ;  /* 0x00000013050d7211 */ /* 0x008fcc00078e20ff */
[----:B--2---:R-:W-:Y:S05]  /*00b0*/  BRA.U !UP0, `(.L_x_0) ;  /* 0x0000000508347547 */ /* 0x004fea000b800000 */
[----:B------:R-:W0:Y:S01]  /*00c0*/  S2UR UR6, SR_CgaCtaId ;  /* 0x00000000000679c3 */ /* 0x000e220000008800 */
[----:B------:R-:W1:Y:S01]  /*00d0*/  LDCU UR10, c[0x0][0x39c] ;  /* 0x00007380ff0a77ac */ /* 0x000e620008000800 */
[----:B------:R-:W-:Y:S01]  /*00e0*/  LEA R18, R0, R19, 0x4 ;  /* 0x0000001300127211 */ /* 0x000fe200078e20ff */
[----:B------:R-:W-:Y:S01]  /*00f0*/  IMAD R15, R12, UR7, R19 ;  /* 0x000000070c0f7c24 */ /* 0x000fe2000f8e0213 */
[----:B------:R-:W-:Y:S01]  /*0100*/  MOV R23, RZ ;  /* 0x000000ff00177202 */ /* 0x000fe20000000f00 */
[----:B------:R-:W-:Y:S01]  /*0110*/  UMOV UR5, 0x400 ;  /* 0x0000040000057882 */ /* 0x000fe20000000000 */
[----:B------:R-:W-:Y:S02]  /*0120*/  UIADD3 UR4, UPT, UPT, UR7, 0xf, URZ ;  /* 0x0000000f07047890 */ /* 0x000fe4000fffe0ff */
[----:B------:R-:W2:Y:S01]  /*0130*/  LDC R16, c[0x0][0x39c] ;  /* 0x0000e700ff107b82 */ /* 0x000ea20000000800 */
[----:B------:R-:W3:Y:S01]  /*0140*/  LDCU UR11, c[0x0][0x3a0] ;  /* 0x00007400ff0b77ac */ /* 0x000ee20008000800 */
[----:B------:R-:W-:-:S06]  /*0150*/  USHF.R.U32.HI UR4, URZ, 0x4, UR4 ;  /* 0x00000004ff047899 */ /* 0x000fcc0008011604 */
[----:B------:R-:W4:Y:S01]  /*0160*/  LDC.64 R2, c[0x0][0x380] ;  /* 0x0000e000ff027b82 */ /* 0x000f220000000a00 */
[----:B------:R-:W-:Y:S01]  /*0170*/  UIADD3 UR4, UPT, UPT, -UR4, URZ, URZ ;  /* 0x000000ff04047290 */ /* 0x000fe2000fffe1ff */
[----:B-1----:R-:W-:Y:S01]  /*0180*/  IMAD R14, R0, UR10, R19 ;  /* 0x0000000a000e7c24 */ /* 0x002fe2000f8e0213 */
[----:B------:R-:W1:Y:S01]  /*0190*/  LDCU UR10, c[0x0][0x398] ;  /* 0x00007300ff0a77ac */ /* 0x000e620008000800 */
[----:B0-----:R-:W-:-:S03]  /*01a0*/  ULEA UR5, UR6, UR5, 0x18 ;  /* 0x0000000506057291 */ /* 0x001fc6000f8ec0ff */
[----:B------:R-:W-:-:S03]  /*01b0*/  LEA R14, R5, R14, 0x4 ;  /* 0x0000000e050e7211 */ /* 0x000fc600078e20ff */
[----:B------:R-:W-:Y:S02]  /*01c0*/  LEA R18, R18, UR5, 0x2 ;  /* 0x0000000512127c11 */ /* 0x000fe4000f8e10ff */
[----:B------:R-:W-:Y:S02]  /*01d0*/  LEA R20, R0, UR5, 0x6 ;  /* 0x0000000500147c11 */ /* 0x000fe4000f8e30ff */
[----:B---3--:R-:W-:-:S07]  /*01e0*/  LEA R17, R19, UR5, 0x2 ;  /* 0x0000000513117c11 */ /* 0x008fce000f8e10ff */
.L_x_1:
[----:B------:R-:W-:Y:S01]  /*01f0*/  ISETP.GE.AND P0, PT, R0, UR11, PT ;  /* 0x0000000b00007c0c */ /* 0x000fe2000bf06270 */
[----:B------:R-:W-:Y:S01]  /*0200*/  HFMA2 R26, -RZ, RZ, 0, 0 ;  /* 0x00000000ff1a7431 */ /* 0x000fe200000001ff */
[----:B------:R-:W-:Y:S01]  /*0210*/  ISETP.GE.AND P1, PT, R19, UR11, PT ;  /* 0x0000000b13007c0c */ /* 0x000fe2000bf26270 */
[----:B----4-:R-:W-:Y:S01]  /*0220*/  IMAD.WIDE R4, R15, 0x4, R2 ;  /* 0x000000040f047825 */ /* 0x010fe200078e0202 */
[----:B--2---:R-:W-:Y:S02]  /*0230*/  ISETP.GE.OR P0, PT, R13, R16, P0 ;  /* 0x000000100d00720c */ /* 0x004fe40000706670 */
[----:B-1----:R-:W-:Y:S02]  /*0240*/  ISETP.GE.OR P1, PT, R12, UR10, P1 ;  /* 0x0000000a0c007c0c */ /* 0x002fe40008f26670 */
[----:B------:R-:W-:-:S09]  /*0250*/  MOV R29, RZ ;  /* 0x000000ff001d7202 */ /* 0x000fd20000000f00 */
[----:B------:R-:W0:Y:S02]  /*0260*/  @!P0 LDC.64 R6, c[0x0][0x388] ;  /* 0x0000e200ff068b82 */ /* 0x000e240000000a00 */
[----:B------:R-:W2:Y:S01]  /*0270*/  @!P1 LDG.E R29, desc[UR8][R4.64] ;  /* 0x00000008041d9981 */ /* 0x000ea2000c1e1900 */
[----:B0-----:R-:W-:-:S05]  /*0280*/  @!P0 IMAD.WIDE R24, R14, 0x4, R6 ;  /* 0x000000040e188825 */ /* 0x001fca00078e0206 */
[----:B------:R-:W3:Y:S01]  /*0290*/  @!P0 LDG.E R26, desc[UR8][R24.64] ;  /* 0x00000008181a8981 */ /* 0x000ee2000c1e1900 */
[----:B------:R-:W-:-:S04]  /*02a0*/  UIADD3 UR4, UPT, UPT, UR4, 0x1, URZ ;  /* 0x0000000104047890 */ /* 0x000fc8000fffe0ff */
[----:B------:R-:W-:Y:S01]  /*02b0*/  UISETP.NE.AND UP0, UPT, UR4, URZ, UPT ;  /* 0x000000ff0400728c */ /* 0x000fe2000bf05270 */
[----:B------:R-:W-:Y:S02]  /*02c0*/  IADD3 R0, PT, PT, R0, 0x10, RZ ;  /* 0x0000001000007810 */ /* 0x000fe40007ffe0ff */
[----:B------:R-:W-:Y:S02]  /*02d0*/  IADD3 R15, PT, PT, R15, 0x10, RZ ;  /* 0x000000100f0f7810 */ /* 0x000fe40007ffe0ff */
[----:B------:R-:W-:Y:S02]  /*02e0*/  IADD3 R19, PT, PT, R19, 0x10, RZ ;  /* 0x0000001013137810 */ /* 0x000fe40007ffe0ff */
[----:B------:R-:W-:Y:S01]  /*02f0*/  LEA R14, R16, R14, 0x4 ;  /* 0x0000000e100e7211 */ /* 0x000fe200078e20ff */
[----:B--2---:R-:W-:Y:S04]  /*0300*/  STS [R18], R29 ;  /* 0x0000001d12007388 */ /* 0x004fe80000000800 */
[----:B---3--:R-:W-:Y:S01]  /*0310*/  STS [R18+0x400], R26 ;  /* 0x0004001a12007388 */ /* 0x008fe20000000800 */
[----:B------:R-:W-:Y:S06]  /*0320*/  BAR.SYNC.DEFER_BLOCKING 0x0 ;  /* 0x0000000000007b1d */ /* 0x000fec0000010000 */
[----:B------:R-:W-:Y:S04]  /*0330*/  LDS R22, [R17+0x400] ;  /* 0x0004000011167984 */ /* 0x000fe80000000800 */
[----:B------:R-:W0:Y:S04]  /*0340*/  LDS.128 R8, [R20] ;  /* 0x0000000014087984 */ /* 0x000e280000000c00 */
[----:B------:R-:W1:Y:S04]  /*0350*/  LDS R24, [R17+0x440] ;  /* 0x0004400011187984 */ /* 0x000e680000000800 */
[----:B------:R-:W2:Y:S04]  /*0360*/  LDS R27, [R17+0x480] ;  /* 0x00048000111b7984 */ /* 0x000ea80000000800 */
[----:B------:R-:W3:Y:S04]  /*0370*/  LDS R28, [R17+0x4c0] ;  /* 0x0004c000111c7984 */ /* 0x000ee80000000800 */
[----:B------:R-:W-:Y:S04]  /*0380*/  LDS R21, [R17+0x500] ;  /* 0x0005000011157984 */ /* 0x000fe80000000800 */
[----:B------:R-:W4:Y:S04]  /*0390*/  LDS.128 R4, [R20+0x10] ;  /* 0x0000100014047984 */ /* 0x000f280000000c00 */
[----:B------:R-:W-:Y:S04]  /*03a0*/  LDS R25, [R17+0x580] ;  /* 0x0005800011197984 */ /* 0x000fe80000000800 */
[----:B------:R-:W-:Y:S01]  /*03b0*/  LDS R26, [R17+0x5c0] ;  /* 0x0005c000111a7984 */ /* 0x000fe20000000800 */
[----:B0-----:R-:W-:-:S03]  /*03c0*/  FFMA R8, R8, R22, R23 ;  /* 0x0000001608087223 */ /* 0x001fc60000000017 */
[----:B------:R-:W0:Y:S01]  /*03d0*/  LDS R22, [R17+0x540] ;  /* 0x0005400011167984 */ /* 0x000e220000000800 */
[----:B-1----:R-:W-:-:S03]  /*03e0*/  FFMA R9, R9, R24, R8 ;  /* 0x0000001809097223 */ /* 0x002fc60000000008 */
[----:B------:R-:W-:Y:S01]  /*03f0*/  LDS R23, [R17+0x600] ;  /* 0x0006000011177984 */ /* 0x000fe20000000800 */
[----:B--2---:R-:W-:-:S03]  /*0400*/  FFMA R10, R10, R27, R9 ;  /* 0x0000001b0a0a7223 */ /* 0x004fc60000000009 */
[----:B------:R-:W-:Y:S01]  /*0410*/  LDS R24, [R17+0x640] ;  /* 0x0006400011187984 */ /* 0x000fe20000000800 */
[----:B---3--:R-:W-:-:S03]  /*0420*/  FFMA R27, R11, R28, R10 ;  /* 0x0000001c0b1b7223 */ /* 0x008fc6000000000a */
[----:B------:R-:W1:Y:S01]  /*0430*/  LDS.128 R8, [R20+0x20] ;  /* 0x0000200014087984 */ /* 0x000e620000000c00 */
[----:B----4-:R-:W-:-:S03]  /*0440*/  FFMA R4, R4, R21, R27 ;  /* 0x0000001504047223 */ /* 0x010fc6000000001b */
[----:B------:R-:W2:Y:S01]  /*0450*/  LDS R21, [R17+0x680] ;  /* 0x0006800011157984 */ /* 0x000ea20000000800 */
[----:B0-----:R-:W-:-:S03]  /*0460*/  FFMA R5, R5, R22, R4 ;  /* 0x0000001605057223 */ /* 0x001fc60000000004 */
[----:B------:R-:W0:Y:S01]  /*0470*/  LDS R22, [R17+0x6c0] ;  /* 0x0006c00011167984 */ /* 0x000e220000000800 */
[----:B------:R-:W-:-:S03]  /*0480*/  FFMA R6, R6, R25, R5 ;  /* 0x0000001906067223 */ /* 0x000fc60000000005 */
[----:B------:R-:W-:Y:S01]  /*0490*/  LDS R25, [R17+0x700] ;  /* 0x0007000011197984 */ /* 0x000fe20000000800 */
[----:B------:R-:W-:-:S03]  /*04a0*/  FFMA R27, R7, R26, R6 ;  /* 0x0000001a071b7223 */ /* 0x000fc60000000006 */
[----:B------:R-:W3:Y:S01]  /*04b0*/  LDS.128 R4, [R20+0x30] ;  /* 0x0000300014047984 */ /* 0x000ee20000000c00 */
[----:B-1----:R-:W-:-:S03]  /*04c0*/  FFMA R26, R8, R23, R27 ;  /* 0x00000017081a7223 */ /* 0x002fc6000000001b */
[----:B------:R-:W1:Y:S04]  /*04d0*/  LDS R8, [R17+0x740] ;  /* 0x0007400011087984 */ /* 0x000e680000000800 */
[----:B------:R-:W4:Y:S01]  /*04e0*/  LDS R23, [R17+0x780] ;  /* 0x0007800011177984 */ /* 0x000f220000000800 */
[----:B------:R-:W-:-:S03]  /*04f0*/  FFMA R9, R9, R24, R26 ;  /* 0x0000001809097223 */ /* 0x000fc6000000001a */
[----:B------:R-:W5:Y:S01]  /*0500*/  LDS R24, [R17+0x7c0] ;  /* 0x0007c00011187984 */ /* 0x000f620000000800 */
[----:B--2---:R-:W-:-:S04]  /*0510*/  FFMA R10, R10, R21, R9 ;  /* 0x000000150a0a7223 */ /* 0x004fc80000000009 */
[----:B0-----:R-:W-:-:S04]  /*0520*/  FFMA R11, R11, R22, R10 ;  /* 0x000000160b0b7223 */ /* 0x001fc8000000000a */
[----:B---3--:R-:W-:-:S04]  /*0530*/  FFMA R4, R4, R25, R11 ;  /* 0x0000001904047223 */ /* 0x008fc8000000000b */
[----:B-1----:R-:W-:-:S04]  /*0540*/  FFMA R5, R5, R8, R4 ;  /* 0x0000000805057223 */ /* 0x002fc80000000004 */
[----:B----4-:R-:W-:-:S04]  /*0550*/  FFMA R6, R6, R23, R5 ;  /* 0x0000001706067223 */ /* 0x010fc80000000005 */
[----:B-----5:R-:W-:Y:S01]  /*0560*/  FFMA R23, R7, R24, R6 ;  /* 0x0000001807177223 */ /* 0x020fe20000000006 */
[----:B------:R-:W-:Y:S06]  /*0570*/  BAR.SYNC.DEFER_BLOCKING 0x0 ;  /* 0x0000000000007b1d */ /* 0x000fec0000010000 */
[----:B------:R-:W-:Y:S05]  /*0580*/  BRA.U UP0, `(.L_x_1) ;  /* 0xfffffffd00187547 */ /* 0x000fea000b83ffff */
.L_x_0:
[----:B------:R-:W0:Y:S02]  /*0590*/  LDCU.64 UR4, c[0x0][0x398] ;  /* 0x00007300ff0477ac */ /* 0x000e240008000a00 */
[----:B0-----:R-:W-:-:S04]  /*05a0*/  ISETP.GE.AND P0, PT, R13, UR5, PT ;  /* 0x000000050d007c0c */ /* 0x001fc8000bf06270 */
[----:B------:R-:W-:-:S13]  /*05b0*/  ISETP.GE.OR P0, PT, R12, UR4, P0 ;  /* 0x000000040c007c0c */ /* 0x000fda0008706670 */
[----:B------:R-:W-:Y:S05]  /*05c0*/  @P0 EXIT ;  /* 0x000000000000094d */ /* 0x000fea0003800000 */
[----:B------:R-:W0:Y:S01]  /*05d0*/  LDC.64 R2, c[0x0][0x390] ;  /* 0x0000e400ff027b82 */ /* 0x000e220000000a00 */
[----:B------:R-:W-:-:S04]  /*05e0*/  IMAD R13, R12, UR5, R13 ;  /* 0x000000050c0d7c24 */ /* 0x000fc8000f8e020d */
[----:B0-----:R-:W-:-:S05]  /*05f0*/  IMAD.WIDE R2, R13, 0x4, R2 ;  /* 0x000000040d027825 */ /* 0x001fca00078e0202 */
[----:B------:R-:W-:Y:S01]  /*0600*/  STG.E desc[UR8][R2.64], R23 ;  /* 0x0000001702007986 */ /* 0x000fe2000c101908 */
[----:B------:R-:W-:Y:S05]  /*0610*/  EXIT ;  /* 0x000000000000794d */ /* 0x000fea0003800000 */
.L_x_2:
[----:B------:R-:W-:-:S00]  /*0620*/  BRA `(.L_x_2) ;  /* 0xfffffffc00fc7947 */ /* 0x000fc0000383ffff */
[----:B------:R-:W-:-:S00]  /*0630*/  NOP ;  /* 0x0000000000007918 */ /* 0x000fc00000000000 */
        /* <DEDUP_REMOVED lines=12> */
.L_x_3:


//--------------------- .nv.shared._Z11MatMulTiledPKfS0_Pfiii --------------------------
	.section	.nv.shared._Z11MatMulTiledPKfS0_Pfiii,"aw",@nobits
	.sectionflags	@""
	.align	16
	.zero		1024


//--------------------- .nv.shared.reserved.0     --------------------------
	.section	.nv.shared.reserved.0,"aw",@nobits
	.weak		__nv_reservedSMEM_offset_0_alias
	.size		__nv_reservedSMEM_offset_0_alias, 0, 64
	.other		__nv_reservedSMEM_offset_0_alias,@"STO_CUDA_RESERVED_SHARED STV_DEFAULT"
__nv_reservedSMEM_offset_0_alias:
	.zero		0
	.zero		64


//--------------------- .nv.constant0._Z11MatMulTiledPKfS0_Pfiii --------------------------
	.section	.nv.constant0._Z11MatMulTiledPKfS0_Pfiii,"a",@progbits
	.sectionflags	@""
	.align	4
.nv.constant0._Z11MatMulTiledPKfS0_Pfiii:
	.zero		932


//--------------------- SYMBOLS --------------------------

	.type		.nv.reservedSmem.offset0,@object
	.size		.nv.reservedSmem.offset0,0x4
	.type		.nv.reservedSmem.cap,@object
	.size		.nv.reservedSmem.cap,0x4
